	.headerflags	@"EF_CUDA_TEXMODE_UNIFIED EF_CUDA_64BIT_ADDRESS EF_CUDA_ACCELERATORS EF_CUDA_SM90 EF_CUDA_VIRTUAL_SM(EF_CUDA_SM90)"
	.elftype	@"ET_EXEC"


//--------------------- .nv.info                  --------------------------
	.section	.nv.info,"",@"SHT_CUDA_INFO"
	.align	4


	//----- nvinfo : EIATTR_REGCOUNT
	.align		4
        /*0000*/ 	.byte	0x04, 0x2f
        /*0002*/ 	.short	(.L_2 - .L_1)
	.align		4
.L_1:
        /*0004*/ 	.word	index@(triton_poi_fused_convolution_softplus_2)
        /*0008*/ 	.word	0x00000020


	//----- nvinfo : EIATTR_MIN_STACK_SIZE
	.align		4
.L_2:
        /*000c*/ 	.byte	0x04, 0x12
        /*000e*/ 	.short	(.L_4 - .L_3)
	.align		4
.L_3:
        /*0010*/ 	.word	index@(triton_poi_fused_convolution_softplus_2)
        /*0014*/ 	.word	0x00000000


	//----- nvinfo : EIATTR_FRAME_SIZE
	.align		4
.L_4:
        /*0018*/ 	.byte	0x04, 0x11
        /*001a*/ 	.short	(.L_6 - .L_5)
	.align		4
.L_5:
        /*001c*/ 	.word	index@(triton_poi_fused_convolution_softplus_2)
        /*0020*/ 	.word	0x00000000


	//----- nvinfo : EIATTR_MIN_STACK_SIZE
	.align		4
.L_6:
        /*0024*/ 	.byte	0x04, 0x12
        /*0026*/ 	.short	(.L_8 - .L_7)
	.align		4
.L_7:
        /*0028*/ 	.word	index@(triton_poi_fused_convolution_softplus_2)
        /*002c*/ 	.word	0x00000000
.L_8:


//--------------------- .nv.info.triton_poi_fused_convolution_softplus_2 --------------------------
	.section	.nv.info.triton_poi_fused_convolution_softplus_2,"",@"SHT_CUDA_INFO"
	.sectionflags	@""
	.align	4


	//----- nvinfo : EIATTR_CUDA_API_VERSION
	.align		4
        /*0000*/ 	.byte	0x04, 0x37
        /*0002*/ 	.short	(.L_10 - .L_9)
.L_9:
        /*0004*/ 	.word	0x0000007c


	//----- nvinfo : EIATTR_KPARAM_INFO
	.align		4
.L_10:
        /*0008*/ 	.byte	0x04, 0x17
        /*000a*/ 	.short	(.L_12 - .L_11)
.L_11:
        /*000c*/ 	.word	0x00000000
        /*0010*/ 	.short	0x0004
        /*0012*/ 	.short	0x001c
        /*0014*/ 	.byte	0x00, 0xf0, 0x11, 0x00


	//----- nvinfo : EIATTR_KPARAM_INFO
	.align		4
.L_12:
        /*0018*/ 	.byte	0x04, 0x17
        /*001a*/ 	.short	(.L_14 - .L_13)
.L_13:
        /*001c*/ 	.word	0x00000000
        /*0020*/ 	.short	0x0003
        /*0022*/ 	.short	0x0018
        /*0024*/ 	.byte	0x00, 0xf0, 0x11, 0x00


	//----- nvinfo : EIATTR_KPARAM_INFO
	.align		4
.L_14:
        /*0028*/ 	.byte	0x04, 0x17
        /*002a*/ 	.short	(.L_16 - .L_15)
.L_15:
        /*002c*/ 	.word	0x00000000
        /*0030*/ 	.short	0x0002
        /*0032*/ 	.short	0x0010
        /*0034*/ 	.byte	0x00, 0xf4, 0x21, 0x00


	//----- nvinfo : EIATTR_KPARAM_INFO
	.align		4
.L_16:
        /*0038*/ 	.byte	0x04, 0x17
        /*003a*/ 	.short	(.L_18 - .L_17)
.L_17:
        /*003c*/ 	.word	0x00000000
        /*0040*/ 	.short	0x0001
        /*0042*/ 	.short	0x0008
        /*0044*/ 	.byte	0x00, 0xf4, 0x21, 0x00


	//----- nvinfo : EIATTR_KPARAM_INFO
	.align		4
.L_18:
        /*0048*/ 	.byte	0x04, 0x17
        /*004a*/ 	.short	(.L_20 - .L_19)
.L_19:
        /*004c*/ 	.word	0x00000000
        /*0050*/ 	.short	0x0000
        /*0052*/ 	.short	0x0000
        /*0054*/ 	.byte	0x00, 0xf4, 0x21, 0x00


	//----- nvinfo : EIATTR_SPARSE_MMA_MASK
	.align		4
.L_20:
        /*0058*/ 	.byte	0x03, 0x50
        /*005a*/ 	.short	0x0000


	//----- nvinfo : EIATTR_MAXREG_COUNT
	.align		4
        /*005c*/ 	.byte	0x03, 0x1b
        /*005e*/ 	.short	0x00ff


	//----- nvinfo : EIATTR_EXIT_INSTR_OFFSETS
	.align		4
        /*0060*/ 	.byte	0x04, 0x1c
        /*0062*/ 	.short	(.L_22 - .L_21)


	//   ....[0]....
.L_21:
        /*0064*/ 	.word	0x00001890


	//   ....[1]....
        /*0068*/ 	.word	0x000018e0


	//----- nvinfo : EIATTR_REQNTID
	.align		4
.L_22:
        /*006c*/ 	.byte	0x04, 0x10
        /*006e*/ 	.short	(.L_24 - .L_23)
.L_23:
        /*0070*/ 	.word	0x00000080
        /*0074*/ 	.word	0x00000001
        /*0078*/ 	.word	0x00000001


	//----- nvinfo : EIATTR_CRS_STACK_SIZE
	.align		4
.L_24:
        /*007c*/ 	.byte	0x04, 0x1e
        /*007e*/ 	.short	(.L_26 - .L_25)
.L_25:
        /*0080*/ 	.word	0x00000000


	//----- nvinfo : EIATTR_CBANK_PARAM_SIZE
	.align		4
.L_26:
        /*0084*/ 	.byte	0x03, 0x19
        /*0086*/ 	.short	0x0020


	//----- nvinfo : EIATTR_PARAM_CBANK
	.align		4
        /*0088*/ 	.byte	0x04, 0x0a
        /*008a*/ 	.short	(.L_28 - .L_27)
	.align		4
.L_27:
        /*008c*/ 	.word	index@(.nv.constant0.triton_poi_fused_convolution_softplus_2)
        /*0090*/ 	.short	0x0210
        /*0092*/ 	.short	0x0020


	//----- nvinfo : EIATTR_SW_WAR
	.align		4
.L_28:
        /*0094*/ 	.byte	0x04, 0x36
        /*0096*/ 	.short	(.L_30 - .L_29)
.L_29:
        /*0098*/ 	.word	0x00000008
.L_30:


//--------------------- .nv.callgraph             --------------------------
	.section	.nv.callgraph,"",@"SHT_CUDA_CALLGRAPH"
	.align	4
	.sectionentsize	8
	.align		4
        /*0000*/ 	.word	0x00000000
	.align		4
        /*0004*/ 	.word	0xffffffff
	.align		4
        /*0008*/ 	.word	0x00000000
	.align		4
        /*000c*/ 	.word	0xfffffffe
	.align		4
        /*0010*/ 	.word	0x00000000
	.align		4
        /*0014*/ 	.word	0xfffffffd
	.align		4
        /*0018*/ 	.word	0x00000000
	.align		4
        /*001c*/ 	.word	0xfffffffc


//--------------------- .nv.constant4             --------------------------
	.section	.nv.constant4,"a",@progbits
	.align	8
	.align		8
.nv.constant4:
        /*0000*/ 	.dword	_$_str


//--------------------- .text.triton_poi_fused_convolution_softplus_2 --------------------------
	.section	.text.triton_poi_fused_convolution_softplus_2,"ax",@progbits
	.sectionflags	@"SHF_BARRIERS=1"
	.align	128
        .global         triton_poi_fused_convolution_softplus_2
        .type           triton_poi_fused_convolution_softplus_2,@function
        .size           triton_poi_fused_convolution_softplus_2,(.L_x_17 - triton_poi_fused_convolution_softplus_2)
        .other          triton_poi_fused_convolution_softplus_2,@"STO_CUDA_ENTRY STV_DEFAULT"
triton_poi_fused_convolution_softplus_2:
.text.triton_poi_fused_convolution_softplus_2:
[----:B------:R-:W0:Y:S02]  /*0000*/  LDC R1, c[0x0][0x28] ;  /* 0x00000a00ff017b82 */ /* 0x000e240000000800 */
[----:B------:R-:W1:Y:S01]  /*0010*/  S2R R19, SR_TID.X ;  /* 0x0000000000137919 */ /* 0x000e620000002100 */
[----:B------:R-:W2:Y:S01]  /*0020*/  S2UR UR5, SR_CTAID.X ;  /* 0x00000000000579c3 */ /* 0x000ea20000002500 */
[----:B------:R-:W-:Y:S02]  /*0030*/  CS2R R4, SRZ ;  /* 0x0000000000047805 */ /* 0x000fe4000001ff00 */
[----:B------:R-:W-:Y:S02]  /*0040*/  CS2R R6, SRZ ;  /* 0x0000000000067805 */ /* 0x000fe4000001ff00 */
[----:B------:R-:W-:Y:S02]  /*0050*/  CS2R R12, SRZ ;  /* 0x00000000000c7805 */ /* 0x000fe4000001ff00 */
[----:B------:R-:W-:Y:S01]  /*0060*/  CS2R R14, SRZ ;  /* 0x00000000000e7805 */ /* 0x000fe2000001ff00 */
[----:B------:R-:W-:Y:S01]  /*0070*/  ULDC.64 UR8, c[0x0][0x208] ;  /* 0x0000820000087ab9 */ /* 0x000fe20000000a00 */
[----:B------:R-:W3:Y:S08]  /*0080*/  S2UR UR4, SR_CTAID.Y ;  /* 0x00000000000479c3 */ /* 0x000ef00000002600 */
[----:B------:R-:W4:Y:S01]  /*0090*/  LDC.64 R20, c[0x0][0x218] ;  /* 0x00008600ff147b82 */ /* 0x000f220000000a00 */
[----:B--2---:R-:W-:-:S07]  /*00a0*/  USHF.L.U32 UR5, UR5, 0x4, URZ ;  /* 0x0000000405057899 */ /* 0x004fce000800063f */
[----:B------:R-:W2:Y:S01]  /*00b0*/  LDC.64 R16, c[0x0][0x210] ;  /* 0x00008400ff107b82 */ /* 0x000ea20000000a00 */
[----:B------:R-:W-:Y:S02]  /*00c0*/  MOV R9, UR5 ;  /* 0x0000000500097c02 */ /* 0x000fe40008000f00 */
[----:B-1----:R-:W-:Y:S01]  /*00d0*/  SHF.L.U32 R18, R19, 0x2, RZ ;  /* 0x0000000213127819 */ /* 0x002fe200000006ff */
[----:B---3--:R-:W-:Y:S01]  /*00e0*/  USHF.L.U32 UR4, UR4, 0x6, URZ ;  /* 0x0000000604047899 */ /* 0x008fe2000800063f */
[----:B------:R-:W-:Y:S02]  /*00f0*/  SHF.R.U32.HI R0, RZ, 0x2, R19 ;  /* 0x00000002ff007819 */ /* 0x000fe40000011613 */
[----:B------:R-:W-:Y:S02]  /*0100*/  LOP3.LUT R9, R9, 0xc, R18, 0xf8, !PT ;  /* 0x0000000c09097812 */ /* 0x000fe400078ef812 */
[----:B------:R-:W-:Y:S02]  /*0110*/  SGXT.U32 R0, R0, 0x5 ;  /* 0x000000050000781a */ /* 0x000fe40000000000 */
[C---:B------:R-:W-:Y:S01]  /*0120*/  ISETP.GE.AND P0, PT, R9.reuse, 0x10, PT ;  /* 0x000000100900780c */ /* 0x040fe20003f06270 */
[----:B----4-:R-:W-:Y:S01]  /*0130*/  IMAD.WIDE R20, R9, 0x4, R20 ;  /* 0x0000000409147825 */ /* 0x010fe200078e0214 */
[----:B------:R-:W-:-:S04]  /*0140*/  LOP3.LUT R2, R0, UR4, RZ, 0xfc, !PT ;  /* 0x0000000400027c12 */ /* 0x000fc8000f8efcff */
[C---:B------:R-:W-:Y:S02]  /*0150*/  ISETP.LT.AND P1, PT, R2.reuse, 0x40, !P0 ;  /* 0x000000400200780c */ /* 0x040fe40004721270 */
[----:B------:R-:W-:-:S05]  /*0160*/  LEA R3, R2, R9, 0x4 ;  /* 0x0000000902037211 */ /* 0x000fca00078e20ff */
[----:B--2---:R-:W-:Y:S01]  /*0170*/  IMAD.WIDE R2, R3, 0x4, R16 ;  /* 0x0000000403027825 */ /* 0x004fe200078e0210 */
[----:B------:R1:W2:Y:S05]  /*0180*/  @!P0 LDG.E.EL.128 R4, desc[UR8][R20.64] ;  /* 0x0000000814048981 */ /* 0x0002aa000c2e1d00 */
[----:B------:R-:W2:Y:S01]  /*0190*/  @P1 LDG.E.EL.128 R12, desc[UR8][R2.64] ;  /* 0x00000008020c1981 */ /* 0x000ea2000c2e1d00 */
[----:B------:R-:W-:-:S04]  /*01a0*/  MOV R11, UR4 ;  /* 0x00000004000b7c02 */ /* 0x000fc80008000f00 */
[----:B------:R-:W-:Y:S02]  /*01b0*/  LOP3.LUT R8, R11, 0x20, R0, 0xfe, !PT ;  /* 0x000000200b087812 */ /* 0x000fe400078efe00 */
[----:B------:R-:W-:Y:S02]  /*01c0*/  CS2R R10, SRZ ;  /* 0x00000000000a7805 */ /* 0x000fe4000001ff00 */
[C---:B------:R-:W-:Y:S02]  /*01d0*/  ISETP.LT.AND P0, PT, R8.reuse, 0x40, !P0 ;  /* 0x000000400800780c */ /* 0x040fe40004701270 */
[----:B------:R-:W-:-:S05]  /*01e0*/  LEA R9, R8, R9, 0x4 ;  /* 0x0000000908097211 */ /* 0x000fca00078e20ff */
[----:B------:R-:W-:Y:S01]  /*01f0*/  IMAD.WIDE R16, R9, 0x4, R16 ;  /* 0x0000000409107825 */ /* 0x000fe200078e0210 */
[----:B------:R-:W-:-:S06]  /*0200*/  CS2R R8, SRZ ;  /* 0x0000000000087805 */ /* 0x000fcc000001ff00 */
[----:B------:R3:W5:Y:S01]  /*0210*/  @P0 LDG.E.EL.128 R8, desc[UR8][R16.64] ;  /* 0x0000000810080981 */ /* 0x000762000c2e1d00 */
[----:B-1----:R-:W-:Y:S01]  /*0220*/  HFMA2.MMA R21, -RZ, RZ, 1.625, 0 ;  /* 0x3e800000ff157435 */ /* 0x002fe200000001ff */
[----:B------:R-:W-:Y:S01]  /*0230*/  BSSY B0, `(.L_x_0) ;  /* 0x0000029000007945 */ /* 0x000fe20003800000 */
[----:B--2---:R-:W-:Y:S01]  /*0240*/  FADD R12, R4, R12 ;  /* 0x0000000c040c7221 */ /* 0x004fe20000000000 */
[----:B------:R-:W-:-:S03]  /*0250*/  FADD R13, R5, R13 ;  /* 0x0000000d050d7221 */ /* 0x000fc60000000000 */
[----:B------:R-:W-:-:S05]  /*0260*/  FMUL R22, R12, 1.4426950216293334961 ;  /* 0x3fb8aa3b0c167820 */ /* 0x000fca0000400000 */
[----:B------:R-:W-:-:S13]  /*0270*/  FSETP.GEU.AND P2, PT, R22, -126, PT ;  /* 0xc2fc00001600780b */ /* 0x000fda0003f4e000 */
[----:B------:R-:W-:-:S04]  /*0280*/  @!P2 FMUL R22, R22, 0.5 ;  /* 0x3f0000001616a820 */ /* 0x000fc80000400000 */
[----:B------:R-:W1:Y:S02]  /*0290*/  MUFU.EX2 R24, R22 ;  /* 0x0000001600187308 */ /* 0x000e640000000800 */
[----:B-1----:R-:W-:-:S04]  /*02a0*/  @!P2 FMUL R24, R24, R24 ;  /* 0x000000181818a220 */ /* 0x002fc80000400000 */
[C---:B------:R-:W-:Y:S01]  /*02b0*/  FADD.FTZ.RZ R20, R24.reuse, 1 ;  /* 0x3f80000018147421 */ /* 0x040fe2000001c000 */
[----:B------:R-:W-:-:S04]  /*02c0*/  ISETP.GE.U32.AND P3, PT, R24, 0x7f800000, PT ;  /* 0x7f8000001800780c */ /* 0x000fc80003f66070 */
[----:B------:R-:W-:-:S04]  /*02d0*/  IADD3 R20, R20, -0x3f400000, RZ ;  /* 0xc0c0000014147810 */ /* 0x000fc80007ffe0ff */
[----:B------:R-:W-:-:S04]  /*02e0*/  LOP3.LUT R23, R20, 0xff800000, RZ, 0xc0, !PT ;  /* 0xff80000014177812 */ /* 0x000fc800078ec0ff */
[----:B------:R-:W-:Y:S02]  /*02f0*/  IADD3 R20, -R23, 0x40800000, RZ ;  /* 0x4080000017147810 */ /* 0x000fe40007ffe1ff */
[----:B------:R-:W-:Y:S02]  /*0300*/  IADD3 R25, R24, -R23, RZ ;  /* 0x8000001718197210 */ /* 0x000fe40007ffe0ff */
[----:B------:R-:W-:Y:S01]  /*0310*/  I2FP.F32.S32 R23, R23 ;  /* 0x0000001700177245 */ /* 0x000fe20000201400 */
[----:B------:R-:W-:Y:S01]  /*0320*/  FFMA.FTZ R26, R20, R21, -1 ;  /* 0xbf800000141a7423 */ /* 0x000fe20000010015 */
[----:B------:R-:W-:-:S03]  /*0330*/  MOV R20, 0x3d39bf78 ;  /* 0x3d39bf7800147802 */ /* 0x000fc60000000f00 */
[----:B------:R-:W-:Y:S01]  /*0340*/  FADD R25, R25, R26 ;  /* 0x0000001a19197221 */ /* 0x000fe20000000000 */
[----:B------:R-:W-:Y:S01]  /*0350*/  FMUL R26, R13, 1.4426950216293334961 ;  /* 0x3fb8aa3b0d1a7820 */ /* 0x000fe20000400000 */
[----:B------:R-:W-:Y:S02]  /*0360*/  FMUL R23, R23, 1.1920928955078125e-07 ;  /* 0x3400000017177820 */ /* 0x000fe40000400000 */
[C---:B------:R-:W-:Y:S02]  /*0370*/  FFMA.FTZ R22, R25.reuse, -R20, 0.10546888411045074463 ;  /* 0x3dd8001219167423 */ /* 0x040fe40000010814 */
[----:B------:R-:W-:Y:S02]  /*0380*/  FSETP.GEU.AND P2, PT, R26, -126, PT ;  /* 0xc2fc00001a00780b */ /* 0x000fe40003f4e000 */
[----:B------:R-:W-:-:S04]  /*0390*/  FFMA.FTZ R22, R25, R22, -0.13229703903198242188 ;  /* 0xbe0778e019167423 */ /* 0x000fc80000010016 */
[----:B------:R-:W-:-:S04]  /*03a0*/  FFMA.FTZ R22, R25, R22, 0.14491446316242218018 ;  /* 0x3e14647519167423 */ /* 0x000fc80000010016 */
[----:B------:R-:W-:-:S03]  /*03b0*/  FFMA.FTZ R22, R25, R22, -0.16641564667224884033 ;  /* 0xbe2a68dd19167423 */ /* 0x000fc60000010016 */
[----:B------:R-:W-:Y:S01]  /*03c0*/  @!P2 FMUL R26, R26, 0.5 ;  /* 0x3f0000001a1aa820 */ /* 0x000fe20000400000 */
[----:B------:R-:W-:-:S04]  /*03d0*/  FFMA.FTZ R22, R25, R22, 0.19988867640495300293 ;  /* 0x3e4caf9e19167423 */ /* 0x000fc80000010016 */
[----:B------:R-:W-:-:S04]  /*03e0*/  FFMA.FTZ R22, R25, R22, -0.25000196695327758789 ;  /* 0xbe80004219167423 */ /* 0x000fc80000010016 */
[----:B------:R-:W-:-:S04]  /*03f0*/  FFMA.FTZ R22, R25, R22, 0.33333510160446166992 ;  /* 0x3eaaaae619167423 */ /* 0x000fc80000010016 */
[C---:B------:R-:W-:Y:S02]  /*0400*/  FFMA.FTZ R28, R25.reuse, R22, -0.5 ;  /* 0xbf000000191c7423 */ /* 0x040fe40000010016 */
[----:B------:R-:W1:Y:S02]  /*0410*/  MUFU.EX2 R22, R26 ;  /* 0x0000001a00167308 */ /* 0x000e640000000800 */
[----:B------:R-:W-:-:S04]  /*0420*/  FMUL R28, R25, R28 ;  /* 0x0000001c191c7220 */ /* 0x000fc80000400000 */
[----:B------:R-:W-:-:S04]  /*0430*/  FFMA.FTZ R28, R25, R28, R25 ;  /* 0x0000001c191c7223 */ /* 0x000fc80000010019 */
[----:B------:R-:W-:Y:S01]  /*0440*/  FFMA.FTZ R23, R23, 0.69314718246459960938, R28 ;  /* 0x3f31721817177823 */ /* 0x000fe2000001001c */
[----:B-1----:R-:W-:Y:S01]  /*0450*/  @!P2 FMUL R22, R22, R22 ;  /* 0x000000161616a220 */ /* 0x002fe20000400000 */
[----:B---3--:R-:W-:Y:S06]  /*0460*/  @!P3 BRA `(.L_x_1) ;  /* 0x000000000014b947 */ /* 0x008fec0003800000 */
[----:B------:R-:W-:-:S13]  /*0470*/  ISETP.GE.AND P2, PT, R24, -0x407fffff, PT ;  /* 0xbf8000011800780c */ /* 0x000fda0003f46270 */
[----:B------:R-:W-:-:S05]  /*0480*/  @P2 MOV R25, 0x7f800000 ;  /* 0x7f80000000192802 */ /* 0x000fca0000000f00 */
[C---:B------:R-:W-:Y:S01]  /*0490*/  @P2 FFMA.FTZ R23, R24.reuse, R25, +INF ;  /* 0x7f80000018172423 */ /* 0x040fe20000010019 */
[----:B------:R-:W-:-:S04]  /*04a0*/  FSETP.NEU.AND P2, PT, R24, RZ, PT ;  /* 0x000000ff1800720b */ /* 0x000fc80003f4d000 */
[----:B------:R-:W-:-:S09]  /*04b0*/  FSEL R23, R23, -RZ, P2 ;  /* 0x800000ff17177208 */ /* 0x000fd20001000000 */
.L_x_1:
[----:B------:R-:W-:Y:S05]  /*04c0*/  BSYNC B0 ;  /* 0x0000000000007941 */ /* 0x000fea0003800000 */
.L_x_0:
[----:B------:R-:W-:Y:S01]  /*04d0*/  FADD.FTZ.RZ R24, R22, 1 ;  /* 0x3f80000016187421 */ /* 0x000fe2000001c000 */
[----:B-----5:R-:W-:Y:S01]  /*04e0*/  FADD R8, R4, R8 ;  /* 0x0000000804087221 */ /* 0x020fe20000000000 */
[----:B------:R-:W-:Y:S01]  /*04f0*/  FADD R14, R6, R14 ;  /* 0x0000000e060e7221 */ /* 0x000fe20000000000 */
[----:B------:R-:W-:Y:S01]  /*0500*/  ISETP.GE.U32.AND P3, PT, R22, 0x7f800000, PT ;  /* 0x7f8000001600780c */ /* 0x000fe20003f66070 */
[----:B------:R-:W-:Y:S01]  /*0510*/  BSSY B0, `(.L_x_2) ;  /* 0x000001f000007945 */ /* 0x000fe20003800000 */
[----:B------:R-:W-:Y:S01]  /*0520*/  IADD3 R24, R24, -0x3f400000, RZ ;  /* 0xc0c0000018187810 */ /* 0x000fe20007ffe0ff */
[----:B------:R-:W-:-:S03]  /*0530*/  FMUL R26, R14, 1.4426950216293334961 ;  /* 0x3fb8aa3b0e1a7820 */ /* 0x000fc60000400000 */
[----:B------:R-:W-:Y:S02]  /*0540*/  LOP3.LUT R25, R24, 0xff800000, RZ, 0xc0, !PT ;  /* 0xff80000018197812 */ /* 0x000fe400078ec0ff */
[----:B------:R-:W-:Y:S02]  /*0550*/  FSETP.GEU.AND P2, PT, R26, -126, PT ;  /* 0xc2fc00001a00780b */ /* 0x000fe40003f4e000 */
[----:B------:R-:W-:Y:S02]  /*0560*/  IADD3 R24, -R25, 0x40800000, RZ ;  /* 0x4080000019187810 */ /* 0x000fe40007ffe1ff */
[----:B------:R-:W-:Y:S02]  /*0570*/  IADD3 R27, R22, -R25, RZ ;  /* 0x80000019161b7210 */ /* 0x000fe40007ffe0ff */
[----:B------:R-:W-:Y:S01]  /*0580*/  I2FP.F32.S32 R25, R25 ;  /* 0x0000001900197245 */ /* 0x000fe20000201400 */
[----:B------:R-:W-:-:S04]  /*0590*/  FFMA.FTZ R24, R24, R21, -1 ;  /* 0xbf80000018187423 */ /* 0x000fc80000010015 */
[----:B------:R-:W-:Y:S01]  /*05a0*/  FADD R27, R27, R24 ;  /* 0x000000181b1b7221 */ /* 0x000fe20000000000 */
[----:B------:R-:W-:Y:S01]  /*05b0*/  FMUL R25, R25, 1.1920928955078125e-07 ;  /* 0x3400000019197820 */ /* 0x000fe20000400000 */
[----:B------:R-:W-:Y:S02]  /*05c0*/  @!P2 FMUL R26, R26, 0.5 ;  /* 0x3f0000001a1aa820 */ /* 0x000fe40000400000 */
[C---:B------:R-:W-:Y:S02]  /*05d0*/  FFMA.FTZ R4, R27.reuse, -R20, 0.10546888411045074463 ;  /* 0x3dd800121b047423 */ /* 0x040fe40000010814 */
[----:B------:R-:W1:Y:S02]  /*05e0*/  MUFU.EX2 R24, R26 ;  /* 0x0000001a00187308 */ /* 0x000e640000000800 */
[----:B------:R-:W-:-:S04]  /*05f0*/  FFMA.FTZ R4, R27, R4, -0.13229703903198242188 ;  /* 0xbe0778e01b047423 */ /* 0x000fc80000010004 */
[----:B------:R-:W-:-:S04]  /*0600*/  FFMA.FTZ R4, R27, R4, 0.14491446316242218018 ;  /* 0x3e1464751b047423 */ /* 0x000fc80000010004 */
[----:B------:R-:W-:-:S04]  /*0610*/  FFMA.FTZ R4, R27, R4, -0.16641564667224884033 ;  /* 0xbe2a68dd1b047423 */ /* 0x000fc80000010004 */
[----:B------:R-:W-:Y:S01]  /*0620*/  FFMA.FTZ R4, R27, R4, 0.19988867640495300293 ;  /* 0x3e4caf9e1b047423 */ /* 0x000fe20000010004 */
[----:B-1----:R-:W-:-:S03]  /*0630*/  @!P2 FMUL R24, R24, R24 ;  /* 0x000000181818a220 */ /* 0x002fc60000400000 */
[----:B------:R-:W-:-:S04]  /*0640*/  FFMA.FTZ R4, R27, R4, -0.25000196695327758789 ;  /* 0xbe8000421b047423 */ /* 0x000fc80000010004 */
[----:B------:R-:W-:-:S04]  /*0650*/  FFMA.FTZ R4, R27, R4, 0.33333510160446166992 ;  /* 0x3eaaaae61b047423 */ /* 0x000fc80000010004 */
[----:B------:R-:W-:-:S04]  /*0660*/  FFMA.FTZ R4, R27, R4, -0.5 ;  /* 0xbf0000001b047423 */ /* 0x000fc80000010004 */
[----:B------:R-:W-:-:S04]  /*0670*/  FMUL R4, R27, R4 ;  /* 0x000000041b047220 */ /* 0x000fc80000400000 */
[----:B------:R-:W-:-:S04]  /*0680*/  FFMA.FTZ R4, R27, R4, R27 ;  /* 0x000000041b047223 */ /* 0x000fc8000001001b */
[----:B------:R-:W-:Y:S01]  /*0690*/  FFMA.FTZ R4, R25, 0.69314718246459960938, R4 ;  /* 0x3f31721819047823 */ /* 0x000fe20000010004 */
[----:B------:R-:W-:Y:S06]  /*06a0*/  @!P3 BRA `(.L_x_3) ;  /* 0x000000000014b947 */ /* 0x000fec0003800000 */
[----:B------:R-:W-:-:S13]  /*06b0*/  ISETP.GE.AND P2, PT, R22, -0x407fffff, PT ;  /* 0xbf8000011600780c */ /* 0x000fda0003f46270 */
[----:B------:R-:W-:-:S05]  /*06c0*/  @P2 MOV R25, 0x7f800000 ;  /* 0x7f80000000192802 */ /* 0x000fca0000000f00 */
[C---:B------:R-:W-:Y:S01]  /*06d0*/  @P2 FFMA.FTZ R4, R22.reuse, R25, +INF ;  /* 0x7f80000016042423 */ /* 0x040fe20000010019 */
[----:B------:R-:W-:-:S04]  /*06e0*/  FSETP.NEU.AND P2, PT, R22, RZ, PT ;  /* 0x000000ff1600720b */ /* 0x000fc80003f4d000 */
[----:B------:R-:W-:-:S09]  /*06f0*/  FSEL R4, R4, -RZ, P2 ;  /* 0x800000ff04047208 */ /* 0x000fd20001000000 */
.L_x_3:
[----:B------:R-:W-:Y:S05]  /*0700*/  BSYNC B0 ;  /* 0x0000000000007941 */ /* 0x000fea0003800000 */
.L_x_2:
[C---:B------:R-:W-:Y:S01]  /*0710*/  FADD.FTZ.RZ R22, R24.reuse, 1 ;  /* 0x3f80000018167421 */ /* 0x040fe2000001c000 */
[----:B------:R-:W-:Y:S01]  /*0720*/  FADD R15, R7, R15 ;  /* 0x0000000f070f7221 */ /* 0x000fe20000000000 */
[----:B------:R-:W-:Y:S01]  /*0730*/  ISETP.GE.U32.AND P3, PT, R24, 0x7f800000, PT ;  /* 0x7f8000001800780c */ /* 0x000fe20003f66070 */
[----:B------:R-:W-:Y:S01]  /*0740*/  BSSY B0, `(.L_x_4) ;  /* 0x0000020000007945 */ /* 0x000fe20003800000 */
[----:B------:R-:W-:Y:S01]  /*0750*/  FADD R9, R5, R9 ;  /* 0x0000000905097221 */ /* 0x000fe20000000000 */
        /* <DEDUP_REMOVED lines=11> */
[----:B------:R-:W-:-:S04]  /*0810*/  FFMA.FTZ R22, R27, -R20, 0.10546888411045074463 ;  /* 0x3dd800121b167423 */ /* 0x000fc80000010814 */
[----:B------:R-:W-:-:S04]  /*0820*/  FFMA.FTZ R22, R27, R22, -0.13229703903198242188 ;  /* 0xbe0778e01b167423 */ /* 0x000fc80000010016 */
[----:B------:R-:W-:-:S04]  /*0830*/  FFMA.FTZ R22, R27, R22, 0.14491446316242218018 ;  /* 0x3e1464751b167423 */ /* 0x000fc80000010016 */
[----:B------:R-:W-:-:S04]  /*0840*/  FFMA.FTZ R22, R27, R22, -0.16641564667224884033 ;  /* 0xbe2a68dd1b167423 */ /* 0x000fc80000010016 */
        /* <DEDUP_REMOVED lines=9> */
[----:B------:R-:W-:Y:S06]  /*08e0*/  @!P3 BRA `(.L_x_5) ;  /* 0x000000000014b947 */ /* 0x000fec0003800000 */
[----:B------:R-:W-:-:S13]  /*08f0*/  ISETP.GE.AND P2, PT, R24, -0x407fffff, PT ;  /* 0xbf8000011800780c */ /* 0x000fda0003f46270 */
[----:B------:R-:W-:-:S05]  /*0900*/  @P2 MOV R25, 0x7f800000 ;  /* 0x7f80000000192802 */ /* 0x000fca0000000f00 */
[C---:B------:R-:W-:Y:S01]  /*0910*/  @P2 FFMA.FTZ R5, R24.reuse, R25, +INF ;  /* 0x7f80000018052423 */ /* 0x040fe20000010019 */
[----:B------:R-:W-:-:S04]  /*0920*/  FSETP.NEU.AND P2, PT, R24, RZ, PT ;  /* 0x000000ff1800720b */ /* 0x000fc80003f4d000 */
[----:B------:R-:W-:-:S09]  /*0930*/  FSEL R5, R5, -RZ, P2 ;  /* 0x800000ff05057208 */ /* 0x000fd20001000000 */
.L_x_5:
[----:B------:R-:W-:Y:S05]  /*0940*/  BSYNC B0 ;  /* 0x0000000000007941 */ /* 0x000fea0003800000 */
.L_x_4:
[----:B------:R-:W-:Y:S01]  /*0950*/  FADD.FTZ.RZ R24, R22, 1 ;  /* 0x3f80000016187421 */ /* 0x000fe2000001c000 */
[----:B------:R-:W-:Y:S01]  /*0960*/  FMUL R26, R8, 1.4426950216293334961 ;  /* 0x3fb8aa3b081a7820 */ /* 0x000fe20000400000 */
[----:B------:R-:W-:Y:S01]  /*0970*/  FADD R10, R6, R10 ;  /* 0x0000000a060a7221 */ /* 0x000fe20000000000 */
[----:B------:R-:W-:Y:S01]  /*0980*/  ISETP.GE.U32.AND P3, PT, R22, 0x7f800000, PT ;  /* 0x7f8000001600780c */ /* 0x000fe20003f66070 */
[----:B------:R-:W-:Y:S01]  /*0990*/  BSSY B0, `(.L_x_6) ;  /* 0x000001e000007945 */ /* 0x000fe20003800000 */
[----:B------:R-:W-:Y:S02]  /*09a0*/  IADD3 R24, R24, -0x3f400000, RZ ;  /* 0xc0c0000018187810 */ /* 0x000fe40007ffe0ff */
[----:B------:R-:W-:Y:S02]  /*09b0*/  FSETP.GEU.AND P2, PT, R26, -126, PT ;  /* 0xc2fc00001a00780b */ /* 0x000fe40003f4e000 */
[----:B------:R-:W-:-:S04]  /*09c0*/  LOP3.LUT R25, R24, 0xff800000, RZ, 0xc0, !PT ;  /* 0xff80000018197812 */ /* 0x000fc800078ec0ff */
[----:B------:R-:W-:Y:S02]  /*09d0*/  IADD3 R24, -R25, 0x40800000, RZ ;  /* 0x4080000019187810 */ /* 0x000fe40007ffe1ff */
[----:B------:R-:W-:Y:S02]  /*09e0*/  IADD3 R27, R22, -R25, RZ ;  /* 0x80000019161b7210 */ /* 0x000fe40007ffe0ff */
[----:B------:R-:W-:Y:S01]  /*09f0*/  I2FP.F32.S32 R25, R25 ;  /* 0x0000001900197245 */ /* 0x000fe20000201400 */
[----:B------:R-:W-:Y:S02]  /*0a00*/  FFMA.FTZ R24, R24, R21, -1 ;  /* 0xbf80000018187423 */ /* 0x000fe40000010015 */
[----:B------:R-:W-:Y:S02]  /*0a10*/  @!P2 FMUL R26, R26, 0.5 ;  /* 0x3f0000001a1aa820 */ /* 0x000fe40000400000 */
[----:B------:R-:W-:Y:S01]  /*0a20*/  FADD R27, R27, R24 ;  /* 0x000000181b1b7221 */ /* 0x000fe20000000000 */
[----:B------:R-:W-:-:S03]  /*0a30*/  FMUL R25, R25, 1.1920928955078125e-07 ;  /* 0x3400000019197820 */ /* 0x000fc60000400000 */
        /* <DEDUP_REMOVED lines=19> */
.L_x_7:
[----:B------:R-:W-:Y:S05]  /*0b70*/  BSYNC B0 ;  /* 0x0000000000007941 */ /* 0x000fea0003800000 */
.L_x_6:
[C---:B------:R-:W-:Y:S01]  /*0b80*/  FADD.FTZ.RZ R22, R24.reuse, 1 ;  /* 0x3f80000018167421 */ /* 0x040fe2000001c000 */
[----:B------:R-:W-:Y:S01]  /*0b90*/  ISETP.GE.U32.AND P3, PT, R24, 0x7f800000, PT ;  /* 0x7f8000001800780c */ /* 0x000fe20003f66070 */
[----:B------:R-:W-:Y:S01]  /*0ba0*/  BSSY B0, `(.L_x_8) ;  /* 0x0000020000007945 */ /* 0x000fe20003800000 */
[----:B------:R-:W-:Y:S02]  /*0bb0*/  FADD R11, R7, R11 ;  /* 0x0000000b070b7221 */ /* 0x000fe40000000000 */
[----:B------:R-:W-:-:S04]  /*0bc0*/  IADD3 R22, R22, -0x3f400000, RZ ;  /* 0xc0c0000016167810 */ /* 0x000fc80007ffe0ff */
[----:B------:R-:W-:-:S04]  /*0bd0*/  LOP3.LUT R27, R22, 0xff800000, RZ, 0xc0, !PT ;  /* 0xff800000161b7812 */ /* 0x000fc800078ec0ff */
[----:B------:R-:W-:Y:S02]  /*0be0*/  IADD3 R22, -R27, 0x40800000, RZ ;  /* 0x408000001b167810 */ /* 0x000fe40007ffe1ff */
[----:B------:R-:W-:Y:S02]  /*0bf0*/  IADD3 R29, R24, -R27, RZ ;  /* 0x8000001b181d7210 */ /* 0x000fe40007ffe0ff */
[----:B------:R-:W-:Y:S01]  /*0c00*/  I2FP.F32.S32 R27, R27 ;  /* 0x0000001b001b7245 */ /* 0x000fe20000201400 */
[----:B------:R-:W-:-:S04]  /*0c10*/  FFMA.FTZ R22, R22, R21, -1 ;  /* 0xbf80000016167423 */ /* 0x000fc80000010015 */
[----:B------:R-:W-:Y:S01]  /*0c20*/  FADD R29, R29, R22 ;  /* 0x000000161d1d7221 */ /* 0x000fe20000000000 */
[----:B------:R-:W-:-:S03]  /*0c30*/  FMUL R27, R27, 1.1920928955078125e-07 ;  /* 0x340000001b1b7820 */ /* 0x000fc60000400000 */
[----:B------:R-:W-:-:S04]  /*0c40*/  FFMA.FTZ R22, R29, -R20, 0.10546888411045074463 ;  /* 0x3dd800121d167423 */ /* 0x000fc80000010814 */
[----:B------:R-:W-:-:S04]  /*0c50*/  FFMA.FTZ R22, R29, R22, -0.13229703903198242188 ;  /* 0xbe0778e01d167423 */ /* 0x000fc80000010016 */
[----:B------:R-:W-:Y:S01]  /*0c60*/  FFMA.FTZ R26, R29, R22, 0.14491446316242218018 ;  /* 0x3e1464751d1a7423 */ /* 0x000fe20000010016 */
[----:B------:R-:W-:-:S03]  /*0c70*/  FMUL R22, R9, 1.4426950216293334961 ;  /* 0x3fb8aa3b09167820 */ /* 0x000fc60000400000 */
[C---:B------:R-:W-:Y:S02]  /*0c80*/  FFMA.FTZ R26, R29.reuse, R26, -0.16641564667224884033 ;  /* 0xbe2a68dd1d1a7423 */ /* 0x040fe4000001001a */
[----:B------:R-:W-:Y:S02]  /*0c90*/  FSETP.GEU.AND P2, PT, R22, -126, PT ;  /* 0xc2fc00001600780b */ /* 0x000fe40003f4e000 */
[----:B------:R-:W-:-:S04]  /*0ca0*/  FFMA.FTZ R26, R29, R26, 0.19988867640495300293 ;  /* 0x3e4caf9e1d1a7423 */ /* 0x000fc8000001001a */
[----:B------:R-:W-:-:S04]  /*0cb0*/  FFMA.FTZ R26, R29, R26, -0.25000196695327758789 ;  /* 0xbe8000421d1a7423 */ /* 0x000fc8000001001a */
[----:B------:R-:W-:-:S03]  /*0cc0*/  FFMA.FTZ R26, R29, R26, 0.33333510160446166992 ;  /* 0x3eaaaae61d1a7423 */ /* 0x000fc6000001001a */
[----:B------:R-:W-:Y:S01]  /*0cd0*/  @!P2 FMUL R22, R22, 0.5 ;  /* 0x3f0000001616a820 */ /* 0x000fe20000400000 */
[----:B------:R-:W-:-:S03]  /*0ce0*/  FFMA.FTZ R26, R29, R26, -0.5 ;  /* 0xbf0000001d1a7423 */ /* 0x000fc6000001001a */
[----:B------:R-:W1:Y:S01]  /*0cf0*/  MUFU.EX2 R25, R22 ;  /* 0x0000001600197308 */ /* 0x000e620000000800 */
        /* <DEDUP_REMOVED lines=10> */
.L_x_9:
[----:B------:R-:W-:Y:S05]  /*0da0*/  BSYNC B0 ;  /* 0x0000000000007941 */ /* 0x000fea0003800000 */
.L_x_8:
[C---:B------:R-:W-:Y:S01]  /*0db0*/  FADD.FTZ.RZ R22, R25.reuse, 1 ;  /* 0x3f80000019167421 */ /* 0x040fe2000001c000 */
[----:B------:R-:W-:Y:S01]  /*0dc0*/  FMUL R26, R10, 1.4426950216293334961 ;  /* 0x3fb8aa3b0a1a7820 */ /* 0x000fe20000400000 */
[----:B------:R-:W-:Y:S01]  /*0dd0*/  ISETP.GE.U32.AND P3, PT, R25, 0x7f800000, PT ;  /* 0x7f8000001900780c */ /* 0x000fe20003f66070 */
[----:B------:R-:W-:Y:S02]  /*0de0*/  BSSY B0, `(.L_x_10) ;  /* 0x000001e000007945 */ /* 0x000fe40003800000 */
        /* <DEDUP_REMOVED lines=29> */
.L_x_11:
[----:B------:R-:W-:Y:S05]  /*0fc0*/  BSYNC B0 ;  /* 0x0000000000007941 */ /* 0x000fea0003800000 */
.L_x_10:
[C---:B------:R-:W-:Y:S01]  /*0fd0*/  FADD.FTZ.RZ R25, R24.reuse, 1 ;  /* 0x3f80000018197421 */ /* 0x040fe2000001c000 */
[----:B------:R-:W-:Y:S01]  /*0fe0*/  ISETP.GE.U32.AND P3, PT, R24, 0x7f800000, PT ;  /* 0x7f8000001800780c */ /* 0x000fe20003f66070 */
[----:B------:R-:W-:Y:S03]  /*0ff0*/  BSSY B0, `(.L_x_12) ;  /* 0x000001f000007945 */ /* 0x000fe60003800000 */
        /* <DEDUP_REMOVED lines=30> */
.L_x_13:
[----:B------:R-:W-:Y:S05]  /*11e0*/  BSYNC B0 ;  /* 0x0000000000007941 */ /* 0x000fea0003800000 */
.L_x_12:
[C---:B------:R-:W-:Y:S01]  /*11f0*/  FADD.FTZ.RZ R24, R25.reuse, 1 ;  /* 0x3f80000019187421 */ /* 0x040fe2000001c000 */
[----:B------:R-:W-:Y:S01]  /*1200*/  ISETP.GE.U32.AND P2, PT, R25, 0x7f800000, PT ;  /* 0x7f8000001900780c */ /* 0x000fe20003f46070 */
[----:B------:R-:W-:Y:S03]  /*1210*/  BSSY B0, `(.L_x_14) ;  /* 0x000001a000007945 */ /* 0x000fe60003800000 */
[----:B------:R-:W-:-:S04]  /*1220*/  IADD3 R24, R24, -0x3f400000, RZ ;  /* 0xc0c0000018187810 */ /* 0x000fc80007ffe0ff */
[----:B------:R-:W-:-:S04]  /*1230*/  LOP3.LUT R24, R24, 0xff800000, RZ, 0xc0, !PT ;  /* 0xff80000018187812 */ /* 0x000fc800078ec0ff */
[----:B------:R-:W-:-:S05]  /*1240*/  IADD3 R26, -R24, 0x40800000, RZ ;  /* 0x40800000181a7810 */ /* 0x000fca0007ffe1ff */
[----:B------:R-:W-:Y:S01]  /*1250*/  FFMA.FTZ R26, R26, R21, -1 ;  /* 0xbf8000001a1a7423 */ /* 0x000fe20000010015 */
[----:B------:R-:W-:Y:S02]  /*1260*/  IADD3 R21, R25, -R24, RZ ;  /* 0x8000001819157210 */ /* 0x000fe40007ffe0ff */
[----:B------:R-:W-:-:S03]  /*1270*/  I2FP.F32.S32 R24, R24 ;  /* 0x0000001800187245 */ /* 0x000fc60000201400 */
[----:B------:R-:W-:Y:S02]  /*1280*/  FADD R21, R21, R26 ;  /* 0x0000001a15157221 */ /* 0x000fe40000000000 */
[----:B------:R-:W-:Y:S02]  /*1290*/  FMUL R24, R24, 1.1920928955078125e-07 ;  /* 0x3400000018187820 */ /* 0x000fe40000400000 */
[----:B------:R-:W-:-:S04]  /*12a0*/  FFMA.FTZ R20, R21, -R20, 0.10546888411045074463 ;  /* 0x3dd8001215147423 */ /* 0x000fc80000010814 */
[----:B------:R-:W-:-:S04]  /*12b0*/  FFMA.FTZ R20, R21, R20, -0.13229703903198242188 ;  /* 0xbe0778e015147423 */ /* 0x000fc80000010014 */
[----:B------:R-:W-:-:S04]  /*12c0*/  FFMA.FTZ R20, R21, R20, 0.14491446316242218018 ;  /* 0x3e14647515147423 */ /* 0x000fc80000010014 */
[----:B------:R-:W-:-:S04]  /*12d0*/  FFMA.FTZ R20, R21, R20, -0.16641564667224884033 ;  /* 0xbe2a68dd15147423 */ /* 0x000fc80000010014 */
[----:B------:R-:W-:-:S04]  /*12e0*/  FFMA.FTZ R20, R21, R20, 0.19988867640495300293 ;  /* 0x3e4caf9e15147423 */ /* 0x000fc80000010014 */
        /* <DEDUP_REMOVED lines=12> */
.L_x_15:
[----:B------:R-:W-:Y:S05]  /*13b0*/  BSYNC B0 ;  /* 0x0000000000007941 */ /* 0x000fea0003800000 */
.L_x_14:
[----:B------:R-:W1:Y:S08]  /*13c0*/  S2UR UR7, SR_CgaCtaId ;  /* 0x00000000000779c3 */ /* 0x000e700000008800 */
[----:B------:R-:W-:Y:S01]  /*13d0*/  BAR.SYNC.DEFER_BLOCKING 0x0 ;  /* 0x0000000000007b1d */ /* 0x000fe20000010000 */
[----:B------:R-:W-:Y:S02]  /*13e0*/  SHF.L.U32 R21, R19, 0x8, RZ ;  /* 0x0000000813157819 */ /* 0x000fe400000006ff */
[----:B------:R-:W-:-:S02]  /*13f0*/  FSETP.GT.AND P5, PT, R12, 20, PT ;  /* 0x41a000000c00780b */ /* 0x000fc40003fa4000 */
[----:B------:R-:W-:Y:S01]  /*1400*/  LOP3.LUT R21, R21, 0x300, RZ, 0xc0, !PT ;  /* 0x0000030015157812 */ /* 0x000fe200078ec0ff */
[----:B------:R-:W-:Y:S01]  /*1410*/  UMOV UR6, 0x400 ;  /* 0x0000040000067882 */ /* 0x000fe20000000000 */
[----:B------:R-:W-:Y:S02]  /*1420*/  FSETP.GT.AND P4, PT, R13, 20, PT ;  /* 0x41a000000d00780b */ /* 0x000fe40003f84000 */
[----:B------:R-:W-:Y:S02]  /*1430*/  FSETP.GT.AND P2, PT, R15, 20, PT ;  /* 0x41a000000f00780b */ /* 0x000fe40003f44000 */
[----:B------:R-:W-:Y:S02]  /*1440*/  FSEL R23, R12, R23, P5 ;  /* 0x000000170c177208 */ /* 0x000fe40002800000 */
[----:B------:R-:W-:Y:S02]  /*1450*/  FSEL R4, R13, R4, P4 ;  /* 0x000000040d047208 */ /* 0x000fe40002000000 */
[----:B------:R-:W-:-:S02]  /*1460*/  LOP3.LUT R0, R21, R0, RZ, 0xfc, !PT ;  /* 0x0000000015007212 */ /* 0x000fc400078efcff */
[C---:B------:R-:W-:Y:S02]  /*1470*/  FSETP.GT.AND P3, PT, R14.reuse, 20, PT ;  /* 0x41a000000e00780b */ /* 0x040fe40003f64000 */
[----:B------:R-:W-:Y:S02]  /*1480*/  FSEL R6, R15, R6, P2 ;  /* 0x000000060f067208 */ /* 0x000fe40001000000 */
[----:B------:R-:W-:Y:S01]  /*1490*/  FSEL R5, R14, R5, P3 ;  /* 0x000000050e057208 */ /* 0x000fe20001800000 */
[----:B-1----:R-:W-:Y:S01]  /*14a0*/  UPRMT UR6, UR7, 0x654, UR6 ;  /* 0x0000065407067896 */ /* 0x002fe20008000006 */
[----:B------:R1:W-:Y:S01]  /*14b0*/  @P1 STG.E.128 desc[UR8][R2.64], R12 ;  /* 0x0000000c02001986 */ /* 0x0003e2000c101d08 */
[----:B------:R-:W-:Y:S02]  /*14c0*/  FSETP.GT.AND P4, PT, R8, 20, PT ;  /* 0x41a000000800780b */ /* 0x000fe40003f84000 */
[----:B------:R-:W-:Y:S01]  /*14d0*/  FSETP.GT.AND P3, PT, R9, 20, PT ;  /* 0x41a000000900780b */ /* 0x000fe20003f64000 */
[----:B------:R2:W-:Y:S01]  /*14e0*/  @P0 STG.E.128 desc[UR8][R16.64], R8 ;  /* 0x0000000810000986 */ /* 0x0005e2000c101d08 */
[----:B------:R-:W-:-:S02]  /*14f0*/  FSETP.GT.AND P2, PT, R10, 20, PT ;  /* 0x41a000000a00780b */ /* 0x000fc40003f44000 */
[----:B------:R-:W-:Y:S02]  /*1500*/  FSETP.GT.AND P1, PT, R11, 20, PT ;  /* 0x41a000000b00780b */ /* 0x000fe40003f24000 */
[----:B------:R-:W-:Y:S02]  /*1510*/  FSEL R7, R8, R7, P4 ;  /* 0x0000000708077208 */ /* 0x000fe40002000000 */
[----:B------:R-:W-:Y:S02]  /*1520*/  FSEL R22, R9, R22, P3 ;  /* 0x0000001609167208 */ /* 0x000fe40001800000 */
[----:B------:R-:W-:Y:S02]  /*1530*/  FSEL R27, R10, R27, P2 ;  /* 0x0000001b0a1b7208 */ /* 0x000fe40001000000 */
[----:B------:R-:W-:Y:S02]  /*1540*/  FSEL R20, R11, R20, P1 ;  /* 0x000000140b147208 */ /* 0x000fe40000800000 */
[----:B------:R-:W-:-:S02]  /*1550*/  SHF.R.U32.HI R24, RZ, 0x2, R18 ;  /* 0x00000002ff187819 */ /* 0x000fc40000011612 */
[C---:B-1----:R-:W-:Y:S02]  /*1560*/  LOP3.LUT R2, R21.reuse, 0x40, RZ, 0xfc, !PT ;  /* 0x0000004015027812 */ /* 0x042fe400078efcff */
[C---:B------:R-:W-:Y:S02]  /*1570*/  LOP3.LUT R12, R21.reuse, 0x80, RZ, 0xfc, !PT ;  /* 0x00000080150c7812 */ /* 0x040fe400078efcff */
[C---:B------:R-:W-:Y:S02]  /*1580*/  LOP3.LUT R13, R21.reuse, 0xc0, RZ, 0xfc, !PT ;  /* 0x000000c0150d7812 */ /* 0x040fe400078efcff */
[----:B------:R-:W-:Y:S02]  /*1590*/  LEA.HI R21, R21, UR6, RZ, 0x1e ;  /* 0x0000000615157c11 */ /* 0x000fe4000f8ff0ff */
[----:B------:R-:W-:Y:S02]  /*15a0*/  LEA.HI R3, R2, UR6, RZ, 0x1e ;  /* 0x0000000602037c11 */ /* 0x000fe4000f8ff0ff */
[----:B------:R-:W-:-:S02]  /*15b0*/  LEA.HI R15, R12, UR6, RZ, 0x1e ;  /* 0x000000060c0f7c11 */ /* 0x000fc4000f8ff0ff */
[----:B------:R-:W-:Y:S02]  /*15c0*/  LEA.HI R25, R13, UR6, RZ, 0x1e ;  /* 0x000000060d197c11 */ /* 0x000fe4000f8ff0ff */
[C---:B------:R-:W-:Y:S02]  /*15d0*/  LEA R12, R0.reuse, R21, 0x2 ;  /* 0x00000015000c7211 */ /* 0x040fe400078e10ff */
[C---:B------:R-:W-:Y:S02]  /*15e0*/  LEA R13, R0.reuse, R3, 0x2 ;  /* 0x00000003000d7211 */ /* 0x040fe400078e10ff */
[C---:B------:R-:W-:Y:S01]  /*15f0*/  LEA R14, R0.reuse, R15, 0x2 ;  /* 0x0000000f000e7211 */ /* 0x040fe200078e10ff */
[----:B------:R-:W-:Y:S01]  /*1600*/  STS [R12], R23 ;  /* 0x000000170c007388 */ /* 0x000fe20000000800 */
[----:B------:R-:W-:Y:S02]  /*1610*/  LEA R25, R0, R25, 0x2 ;  /* 0x0000001900197211 */ /* 0x000fe400078e10ff */
[----:B------:R-:W-:Y:S01]  /*1620*/  LOP3.LUT R24, R24, 0x70, RZ, 0xc0, !PT ;  /* 0x0000007018187812 */ /* 0x000fe200078ec0ff */
[----:B------:R1:W-:Y:S01]  /*1630*/  STS [R13+0x100], R4 ;  /* 0x000100040d007388 */ /* 0x0003e20000000800 */
[----:B------:R-:W-:-:S02]  /*1640*/  LOP3.LUT R0, R18, 0x1fc, RZ, 0xc0, !PT ;  /* 0x000001fc12007812 */ /* 0x000fc400078ec0ff */
[----:B------:R-:W-:Y:S01]  /*1650*/  IADD3 R3, R24, UR6, RZ ;  /* 0x0000000618037c10 */ /* 0x000fe2000fffe0ff */
[----:B------:R3:W-:Y:S03]  /*1660*/  STS [R14+0x200], R5 ;  /* 0x000200050e007388 */ /* 0x0007e60000000800 */
[----:B--2---:R-:W-:Y:S01]  /*1670*/  LEA R8, R0, R3, 0x2 ;  /* 0x0000000300087211 */ /* 0x004fe200078e10ff */
[----:B------:R-:W-:Y:S01]  /*1680*/  STS [R25+0x300], R6 ;  /* 0x0003000619007388 */ /* 0x000fe20000000800 */
[----:B------:R-:W-:Y:S02]  /*1690*/  MOV R3, UR4 ;  /* 0x0000000400037c02 */ /* 0x000fe40008000f00 */
[----:B-1----:R-:W-:Y:S01]  /*16a0*/  SHF.R.U32.HI R4, RZ, 0x4, R19 ;  /* 0x00000004ff047819 */ /* 0x002fe20000011613 */
[----:B------:R1:W-:Y:S01]  /*16b0*/  STS [R12+0x80], R7 ;  /* 0x000080070c007388 */ /* 0x0003e20000000800 */
[----:B------:R-:W-:-:S02]  /*16c0*/  LOP3.LUT R18, R3, 0x3c, R18, 0xf8, !PT ;  /* 0x0000003c03127812 */ /* 0x000fc400078ef812 */
[----:B------:R-:W2:Y:S01]  /*16d0*/  LDC.64 R2, c[0x0][0x220] ;  /* 0x00008800ff027b82 */ /* 0x000ea20000000a00 */
[----:B------:R4:W-:Y:S01]  /*16e0*/  STS [R13+0x180], R22 ;  /* 0x000180160d007388 */ /* 0x0009e20000000800 */
[--C-:B---3--:R-:W-:Y:S02]  /*16f0*/  SHF.R.S32.HI R5, RZ, 0x1f, R18.reuse ;  /* 0x0000001fff057819 */ /* 0x108fe40000011412 */
[----:B------:R-:W-:Y:S01]  /*1700*/  SGXT.U32 R4, R4, 0x3 ;  /* 0x000000030404781a */ /* 0x000fe20000000000 */
[----:B------:R-:W-:Y:S01]  /*1710*/  STS [R14+0x280], R27 ;  /* 0x0002801b0e007388 */ /* 0x000fe20000000800 */
[----:B------:R-:W-:Y:S02]  /*1720*/  LEA.HI R5, R5, R18, RZ, 0x4 ;  /* 0x0000001205057211 */ /* 0x000fe400078f20ff */
[----:B-1----:R-:W-:Y:S01]  /*1730*/  SHF.R.S32.HI R7, RZ, 0x1f, R18 ;  /* 0x0000001fff077819 */ /* 0x002fe20000011412 */
[----:B------:R-:W-:Y:S01]  /*1740*/  STS [R25+0x380], R20 ;  /* 0x0003801419007388 */ /* 0x000fe20000000800 */
[----:B------:R-:W-:-:S02]  /*1750*/  SHF.L.U32 R5, R5, 0x4, RZ ;  /* 0x0000000405057819 */ /* 0x000fc400000006ff */
[----:B------:R-:W-:Y:S01]  /*1760*/  LEA.HI R7, R7, R18, RZ, 0x4 ;  /* 0x0000001207077211 */ /* 0x000fe200078f20ff */
[----:B------:R-:W-:Y:S01]  /*1770*/  BAR.SYNC.DEFER_BLOCKING 0x0 ;  /* 0x0000000000007b1d */ /* 0x000fe20000010000 */
[----:B------:R-:W-:Y:S02]  /*1780*/  LOP3.LUT R6, R0, 0x200, RZ, 0xfc, !PT ;  /* 0x0000020000067812 */ /* 0x000fe400078efcff */
[----:B------:R-:W-:Y:S02]  /*1790*/  LOP3.LUT R4, R4, UR5, RZ, 0xfc, !PT ;  /* 0x0000000504047c12 */ /* 0x000fe4000f8efcff */
[----:B------:R-:W-:Y:S02]  /*17a0*/  LOP3.LUT R7, R7, 0xfffffff0, RZ, 0xc0, !PT ;  /* 0xfffffff007077812 */ /* 0x000fe400078ec0ff */
[----:B------:R-:W-:Y:S02]  /*17b0*/  LOP3.LUT R5, R5, 0xffffff00, RZ, 0xc0, !PT ;  /* 0xffffff0005057812 */ /* 0x000fe400078ec0ff */
[----:B------:R-:W-:-:S02]  /*17c0*/  ISETP.GE.AND P0, PT, R18, 0x40, PT ;  /* 0x000000401200780c */ /* 0x000fc40003f06270 */
[----:B------:R-:W-:Y:S02]  /*17d0*/  SHF.R.U32.HI R12, RZ, 0x2, R6 ;  /* 0x00000002ff0c7819 */ /* 0x000fe40000011606 */
[C---:B------:R-:W-:Y:S02]  /*17e0*/  LOP3.LUT R6, R4.reuse, 0x8, RZ, 0xfc, !PT ;  /* 0x0000000804067812 */ /* 0x040fe400078efcff */
[----:B------:R-:W-:Y:S02]  /*17f0*/  IADD3 R7, R5, R18, -R7 ;  /* 0x0000001205077210 */ /* 0x000fe40007ffe807 */
[----:B------:R-:W-:Y:S02]  /*1800*/  ISETP.LT.AND P1, PT, R4, 0x10, !P0 ;  /* 0x000000100400780c */ /* 0x000fe40004721270 */
[----:B------:R-:W-:Y:S02]  /*1810*/  ISETP.LT.AND P0, PT, R6, 0x10, !P0 ;  /* 0x000000100600780c */ /* 0x000fe40004701270 */
[----:B------:R-:W-:-:S02]  /*1820*/  LEA R5, R4, R7, 0x4 ;  /* 0x0000000704057211 */ /* 0x000fc400078e20ff */
[----:B------:R-:W-:Y:S01]  /*1830*/  LOP3.LUT R12, R12, 0xf0, RZ, 0xc0, !PT ;  /* 0x000000f00c0c7812 */ /* 0x000fe200078ec0ff */
[----:B------:R-:W1:Y:S02]  /*1840*/  LDS.128 R8, [R8] ;  /* 0x0000000008087984 */ /* 0x000e640000000c00 */
[----:B--2---:R-:W-:Y:S01]  /*1850*/  IMAD.WIDE R4, R5, 0x4, R2 ;  /* 0x0000000405047825 */ /* 0x004fe200078e0202 */
[----:B----4-:R-:W-:-:S04]  /*1860*/  IADD3 R13, R12, UR6, RZ ;  /* 0x000000060c0d7c10 */ /* 0x010fc8000fffe0ff */
[----:B------:R-:W-:Y:S01]  /*1870*/  LEA R13, R0, R13, 0x2 ;  /* 0x0000000d000d7211 */ /* 0x000fe200078e10ff */
[----:B-1----:R1:W-:Y:S01]  /*1880*/  @P1 STG.E.128 desc[UR8][R4.64], R8 ;  /* 0x0000000804001986 */ /* 0x0023e2000c101d08 */
[----:B------:R-:W-:Y:S05]  /*1890*/  @!P0 EXIT ;  /* 0x000000000000894d */ /* 0x000fea0003800000 */
[----:B------:R-:W0:Y:S01]  /*18a0*/  LDS.128 R12, [R13+0x800] ;  /* 0x000800000d0c7984 */ /* 0x000e220000000c00 */
[----:B------:R-:W-:-:S05]  /*18b0*/  LEA R7, R6, R7, 0x4 ;  /* 0x0000000706077211 */ /* 0x000fca00078e20ff */
[----:B------:R-:W-:-:S05]  /*18c0*/  IMAD.WIDE R2, R7, 0x4, R2 ;  /* 0x0000000407027825 */ /* 0x000fca00078e0202 */
[----:B0-----:R-:W-:Y:S01]  /*18d0*/  STG.E.128 desc[UR8][R2.64], R12 ;  /* 0x0000000c02007986 */ /* 0x001fe2000c101d08 */
[----:B------:R-:W-:Y:S05]  /*18e0*/  EXIT ;  /* 0x000000000000794d */ /* 0x000fea0003800000 */
.L_x_16:
[----:B------:R-:W-:-:S00]  /*18f0*/  BRA `(.L_x_16) ;  /* 0xfffffffc00fc7947 */ /* 0x000fc0000383ffff */
[----:B------:R-:W-:-:S00]  /*1900*/  NOP ;  /* 0x0000000000007918 */ /* 0x000fc00000000000 */
[----:B------:R-:W-:-:S00]  /*1910*/  NOP ;  /* 0x0000000000007918 */ /* 0x000fc00000000000 */
[----:B------:R-:W-:-:S00]  /*1920*/  NOP ;  /* 0x0000000000007918 */ /* 0x000fc00000000000 */
[----:B------:R-:W-:-:S00]  /*1930*/  NOP ;  /* 0x0000000000007918 */ /* 0x000fc00000000000 */
[----:B------:R-:W-:-:S00]  /*1940*/  NOP ;  /* 0x0000000000007918 */ /* 0x000fc00000000000 */
[----:B------:R-:W-:-:S00]  /*1950*/  NOP ;  /* 0x0000000000007918 */ /* 0x000fc00000000000 */
[----:B------:R-:W-:-:S00]  /*1960*/  NOP ;  /* 0x0000000000007918 */ /* 0x000fc00000000000 */
[----:B------:R-:W-:-:S00]  /*1970*/  NOP ;  /* 0x0000000000007918 */ /* 0x000fc00000000000 */
.L_x_17:


//--------------------- .nv.global.init           --------------------------
	.section	.nv.global.init,"aw",@progbits
.nv.global.init:
	.type		_$_str,@object
	.size		_$_str,(.L_0 - _$_str)
_$_str:
        /*0000*/ 	.byte	0x5f, 0x5f, 0x43, 0x55, 0x44, 0x41, 0x5f, 0x46, 0x54, 0x5a, 0x00
.L_0:


//--------------------- .nv.shared.triton_poi_fused_convolution_softplus_2 --------------------------
	.section	.nv.shared.triton_poi_fused_convolution_softplus_2,"aw",@nobits
	.sectionflags	@""
	.align	16
	.zero		1024


//--------------------- .nv.constant0.triton_poi_fused_convolution_softplus_2 --------------------------
	.section	.nv.constant0.triton_poi_fused_convolution_softplus_2,"a",@progbits
	.sectionflags	@""
	.align	4
.nv.constant0.triton_poi_fused_convolution_softplus_2:
	.zero		560
